	.headerflags	@"EF_CUDA_TEXMODE_UNIFIED EF_CUDA_64BIT_ADDRESS EF_CUDA_ACCELERATORS EF_CUDA_SM90 EF_CUDA_VIRTUAL_SM(EF_CUDA_SM90)"
	.elftype	@"ET_EXEC"


//--------------------- .nv.info                  --------------------------
	.section	.nv.info,"",@"SHT_CUDA_INFO"
	.align	4


	//----- nvinfo : EIATTR_REGCOUNT
	.align		4
        /*0000*/ 	.byte	0x04, 0x2f
        /*0002*/ 	.short	(.L_3 - .L_2)
	.align		4
.L_2:
        /*0004*/ 	.word	index@(triton_poi_fused__native_batch_norm_legit_no_training_convolution_relu_41)
        /*0008*/ 	.word	0x00000016


	//----- nvinfo : EIATTR_MIN_STACK_SIZE
	.align		4
.L_3:
        /*000c*/ 	.byte	0x04, 0x12
        /*000e*/ 	.short	(.L_5 - .L_4)
	.align		4
.L_4:
        /*0010*/ 	.word	index@(triton_poi_fused__native_batch_norm_legit_no_training_convolution_relu_41)
        /*0014*/ 	.word	0x00000000


	//----- nvinfo : EIATTR_FRAME_SIZE
	.align		4
.L_5:
        /*0018*/ 	.byte	0x04, 0x11
        /*001a*/ 	.short	(.L_7 - .L_6)
	.align		4
.L_6:
        /*001c*/ 	.word	index@(triton_poi_fused__native_batch_norm_legit_no_training_convolution_relu_41)
        /*0020*/ 	.word	0x00000000


	//----- nvinfo : EIATTR_MIN_STACK_SIZE
	.align		4
.L_7:
        /*0024*/ 	.byte	0x04, 0x12
        /*0026*/ 	.short	(.L_9 - .L_8)
	.align		4
.L_8:
        /*0028*/ 	.word	index@(triton_poi_fused__native_batch_norm_legit_no_training_convolution_relu_41)
        /*002c*/ 	.word	0x00000000
.L_9:


//--------------------- .nv.info.triton_poi_fused__native_batch_norm_legit_no_training_convolution_relu_41 --------------------------
	.section	.nv.info.triton_poi_fused__native_batch_norm_legit_no_training_convolution_relu_41,"",@"SHT_CUDA_INFO"
	.sectionflags	@""
	.align	4


	//----- nvinfo : EIATTR_CUDA_API_VERSION
	.align		4
        /*0000*/ 	.byte	0x04, 0x37
        /*0002*/ 	.short	(.L_11 - .L_10)
.L_10:
        /*0004*/ 	.word	0x0000007c


	//----- nvinfo : EIATTR_KPARAM_INFO
	.align		4
.L_11:
        /*0008*/ 	.byte	0x04, 0x17
        /*000a*/ 	.short	(.L_13 - .L_12)
.L_12:
        /*000c*/ 	.word	0x00000000
        /*0010*/ 	.short	0x0007
        /*0012*/ 	.short	0x0038
        /*0014*/ 	.byte	0x00, 0xf0, 0x11, 0x00


	//----- nvinfo : EIATTR_KPARAM_INFO
	.align		4
.L_13:
        /*0018*/ 	.byte	0x04, 0x17
        /*001a*/ 	.short	(.L_15 - .L_14)
.L_14:
        /*001c*/ 	.word	0x00000000
        /*0020*/ 	.short	0x0006
        /*0022*/ 	.short	0x0030
        /*0024*/ 	.byte	0x00, 0xf4, 0x21, 0x00


	//----- nvinfo : EIATTR_KPARAM_INFO
	.align		4
.L_15:
        /*0028*/ 	.byte	0x04, 0x17
        /*002a*/ 	.short	(.L_17 - .L_16)
.L_16:
        /*002c*/ 	.word	0x00000000
        /*0030*/ 	.short	0x0005
        /*0032*/ 	.short	0x0028
        /*0034*/ 	.byte	0x00, 0xf4, 0x21, 0x00


	//----- nvinfo : EIATTR_KPARAM_INFO
	.align		4
.L_17:
        /*0038*/ 	.byte	0x04, 0x17
        /*003a*/ 	.short	(.L_19 - .L_18)
.L_18:
        /*003c*/ 	.word	0x00000000
        /*0040*/ 	.short	0x0004
        /*0042*/ 	.short	0x0020
        /*0044*/ 	.byte	0x00, 0xf4, 0x21, 0x00


	//----- nvinfo : EIATTR_KPARAM_INFO
	.align		4
.L_19:
        /*0048*/ 	.byte	0x04, 0x17
        /*004a*/ 	.short	(.L_21 - .L_20)
.L_20:
        /*004c*/ 	.word	0x00000000
        /*0050*/ 	.short	0x0003
        /*0052*/ 	.short	0x0018
        /*0054*/ 	.byte	0x00, 0xf4, 0x21, 0x00


	//----- nvinfo : EIATTR_KPARAM_INFO
	.align		4
.L_21:
        /*0058*/ 	.byte	0x04, 0x17
        /*005a*/ 	.short	(.L_23 - .L_22)
.L_22:
        /*005c*/ 	.word	0x00000000
        /*0060*/ 	.short	0x0002
        /*0062*/ 	.short	0x0010
        /*0064*/ 	.byte	0x00, 0xf4, 0x21, 0x00


	//----- nvinfo : EIATTR_KPARAM_INFO
	.align		4
.L_23:
        /*0068*/ 	.byte	0x04, 0x17
        /*006a*/ 	.short	(.L_25 - .L_24)
.L_24:
        /*006c*/ 	.word	0x00000000
        /*0070*/ 	.short	0x0001
        /*0072*/ 	.short	0x0008
        /*0074*/ 	.byte	0x00, 0xf4, 0x21, 0x00


	//----- nvinfo : EIATTR_KPARAM_INFO
	.align		4
.L_25:
        /*0078*/ 	.byte	0x04, 0x17
        /*007a*/ 	.short	(.L_27 - .L_26)
.L_26:
        /*007c*/ 	.word	0x00000000
        /*0080*/ 	.short	0x0000
        /*0082*/ 	.short	0x0000
        /*0084*/ 	.byte	0x00, 0xf4, 0x21, 0x00


	//----- nvinfo : EIATTR_SPARSE_MMA_MASK
	.align		4
.L_27:
        /*0088*/ 	.byte	0x03, 0x50
        /*008a*/ 	.short	0x0000


	//----- nvinfo : EIATTR_MAXREG_COUNT
	.align		4
        /*008c*/ 	.byte	0x03, 0x1b
        /*008e*/ 	.short	0x00ff


	//----- nvinfo : EIATTR_EXIT_INSTR_OFFSETS
	.align		4
        /*0090*/ 	.byte	0x04, 0x1c
        /*0092*/ 	.short	(.L_29 - .L_28)


	//   ....[0]....
.L_28:
        /*0094*/ 	.word	0x00000430


	//----- nvinfo : EIATTR_REQNTID
	.align		4
.L_29:
        /*0098*/ 	.byte	0x04, 0x10
        /*009a*/ 	.short	(.L_31 - .L_30)
.L_30:
        /*009c*/ 	.word	0x00000080
        /*00a0*/ 	.word	0x00000001
        /*00a4*/ 	.word	0x00000001


	//----- nvinfo : EIATTR_CBANK_PARAM_SIZE
	.align		4
.L_31:
        /*00a8*/ 	.byte	0x03, 0x19
        /*00aa*/ 	.short	0x003c


	//----- nvinfo : EIATTR_PARAM_CBANK
	.align		4
        /*00ac*/ 	.byte	0x04, 0x0a
        /*00ae*/ 	.short	(.L_33 - .L_32)
	.align		4
.L_32:
        /*00b0*/ 	.word	index@(.nv.constant0.triton_poi_fused__native_batch_norm_legit_no_training_convolution_relu_41)
        /*00b4*/ 	.short	0x0210
        /*00b6*/ 	.short	0x003c


	//----- nvinfo : EIATTR_SW_WAR
	.align		4
.L_33:
        /*00b8*/ 	.byte	0x04, 0x36
        /*00ba*/ 	.short	(.L_35 - .L_34)
.L_34:
        /*00bc*/ 	.word	0x00000008
.L_35:


//--------------------- .nv.callgraph             --------------------------
	.section	.nv.callgraph,"",@"SHT_CUDA_CALLGRAPH"
	.align	4
	.sectionentsize	8
	.align		4
        /*0000*/ 	.word	0x00000000
	.align		4
        /*0004*/ 	.word	0xffffffff
	.align		4
        /*0008*/ 	.word	0x00000000
	.align		4
        /*000c*/ 	.word	0xfffffffe
	.align		4
        /*0010*/ 	.word	0x00000000
	.align		4
        /*0014*/ 	.word	0xfffffffd
	.align		4
        /*0018*/ 	.word	0x00000000
	.align		4
        /*001c*/ 	.word	0xfffffffc


//--------------------- .nv.constant4             --------------------------
	.section	.nv.constant4,"a",@progbits
	.align	8
	.align		8
.nv.constant4:
        /*0000*/ 	.dword	_$_str
	.align		8
        /*0008*/ 	.dword	_$_str_$_2


//--------------------- .text.triton_poi_fused__native_batch_norm_legit_no_training_convolution_relu_41 --------------------------
	.section	.text.triton_poi_fused__native_batch_norm_legit_no_training_convolution_relu_41,"ax",@progbits
	.align	128
        .global         triton_poi_fused__native_batch_norm_legit_no_training_convolution_relu_41
        .type           triton_poi_fused__native_batch_norm_legit_no_training_convolution_relu_41,@function
        .size           triton_poi_fused__native_batch_norm_legit_no_training_convolution_relu_41,(.L_x_1 - triton_poi_fused__native_batch_norm_legit_no_training_convolution_relu_41)
        .other          triton_poi_fused__native_batch_norm_legit_no_training_convolution_relu_41,@"STO_CUDA_ENTRY STV_DEFAULT"
triton_poi_fused__native_batch_norm_legit_no_training_convolution_relu_41:
.text.triton_poi_fused__native_batch_norm_legit_no_training_convolution_relu_41:
[----:B------:R-:W-:Y:S01]  /*0000*/  LDC R1, c[0x0][0x28] ;  /* 0x00000a00ff017b82 */ /* 0x000fe20000000800 */
[----:B------:R-:W1:Y:S07]  /*0010*/  S2R R0, SR_TID.X ;  /* 0x0000000000007919 */ /* 0x000e6e0000002100 */
[----:B------:R-:W2:Y:S01]  /*0020*/  LDC.64 R6, c[0x0][0x228] ;  /* 0x00008a00ff067b82 */ /* 0x000ea20000000a00 */
[----:B------:R-:W-:Y:S01]  /*0030*/  ULDC.64 UR4, c[0x0][0x208] ;  /* 0x0000820000047ab9 */ /* 0x000fe20000000a00 */
[----:B------:R-:W3:Y:S06]  /*0040*/  S2R R5, SR_CTAID.X ;  /* 0x0000000000057919 */ /* 0x000eec0000002500 */
[----:B------:R-:W4:Y:S08]  /*0050*/  LDC.64 R12, c[0x0][0x218] ;  /* 0x00008600ff0c7b82 */ /* 0x000f300000000a00 */
[----:B------:R-:W5:Y:S08]  /*0060*/  LDC.64 R14, c[0x0][0x220] ;  /* 0x00008800ff0e7b82 */ /* 0x000f700000000a00 */
[----:B------:R-:W5:Y:S01]  /*0070*/  LDC.64 R10, c[0x0][0x238] ;  /* 0x00008e00ff0a7b82 */ /* 0x000f620000000a00 */
[----:B-1----:R-:W-:-:S07]  /*0080*/  SHF.L.U32 R0, R0, 0x1, RZ ;  /* 0x0000000100007819 */ /* 0x002fce00000006ff */
[----:B------:R-:W1:Y:S01]  /*0090*/  LDC.64 R16, c[0x0][0x230] ;  /* 0x00008c00ff107b82 */ /* 0x000e620000000a00 */
[----:B---3--:R-:W-:Y:S02]  /*00a0*/  SHF.R.S32.HI R3, RZ, 0x17, R5 ;  /* 0x00000017ff037819 */ /* 0x008fe40000011405 */
[----:B------:R-:W-:Y:S02]  /*00b0*/  LOP3.LUT R0, R0, 0xfe, RZ, 0xc0, !PT ;  /* 0x000000fe00007812 */ /* 0x000fe400078ec0ff */
[----:B------:R-:W-:Y:S02]  /*00c0*/  SGXT R3, R3, 0x1 ;  /* 0x000000010303781a */ /* 0x000fe40000000200 */
[----:B------:R-:W-:-:S04]  /*00d0*/  LEA R0, R5, R0, 0x8 ;  /* 0x0000000005007211 */ /* 0x000fc800078e40ff */
[----:B------:R-:W-:-:S04]  /*00e0*/  LEA.HI R3, R3, R0, RZ, 0x6 ;  /* 0x0000000003037211 */ /* 0x000fc800078f30ff */
[----:B------:R-:W-:-:S04]  /*00f0*/  LOP3.LUT R3, R3, 0xffffffc0, RZ, 0xc0, !PT ;  /* 0xffffffc003037812 */ /* 0x000fc800078ec0ff */
[----:B------:R-:W-:Y:S02]  /*0100*/  IADD3 R8, R0, -R3, RZ ;  /* 0x8000000300087210 */ /* 0x000fe40007ffe0ff */
[----:B------:R-:W3:Y:S03]  /*0110*/  LDC.64 R2, c[0x0][0x210] ;  /* 0x00008400ff027b82 */ /* 0x000ee60000000a00 */
[----:B--2---:R-:W-:-:S06]  /*0120*/  IMAD.WIDE R6, R8, 0x4, R6 ;  /* 0x0000000408067825 */ /* 0x004fcc00078e0206 */
[----:B------:R-:W2:Y:S01]  /*0130*/  LDG.E.EL.64 R6, desc[UR4][R6.64] ;  /* 0x0000000406067981 */ /* 0x000ea2000c2e1b00 */
[----:B----4-:R-:W-:-:S04]  /*0140*/  IMAD.WIDE R12, R8, 0x4, R12 ;  /* 0x00000004080c7825 */ /* 0x010fc800078e020c */
[C---:B-----5:R-:W-:Y:S02]  /*0150*/  IMAD.WIDE R14, R8.reuse, 0x4, R14 ;  /* 0x00000004080e7825 */ /* 0x060fe400078e020e */
[----:B------:R-:W4:Y:S02]  /*0160*/  LDG.E.EL.64 R12, desc[UR4][R12.64] ;  /* 0x000000040c0c7981 */ /* 0x000f24000c2e1b00 */
[----:B0-----:R-:W-:Y:S02]  /*0170*/  IMAD.WIDE R10, R8, 0x4, R10 ;  /* 0x00000004080a7825 */ /* 0x001fe400078e020a */
[----:B------:R-:W5:Y:S02]  /*0180*/  LDG.E.EL.64 R14, desc[UR4][R14.64] ;  /* 0x000000040e0e7981 */ /* 0x000f64000c2e1b00 */
[----:B---3--:R-:W-:Y:S02]  /*0190*/  IMAD.WIDE R2, R0, 0x4, R2 ;  /* 0x0000000400027825 */ /* 0x008fe400078e0202 */
[----:B------:R-:W3:Y:S04]  /*01a0*/  LDG.E.EL.64 R10, desc[UR4][R10.64] ;  /* 0x000000040a0a7981 */ /* 0x000ee8000c2e1b00 */
[----:B------:R-:W4:Y:S01]  /*01b0*/  LDG.E.64 R4, desc[UR4][R2.64] ;  /* 0x0000000402047981 */ /* 0x000f22000c1e1b00 */
[----:B-1----:R-:W-:-:S05]  /*01c0*/  IMAD.WIDE R16, R8, 0x4, R16 ;  /* 0x0000000408107825 */ /* 0x002fca00078e0210 */
[----:B------:R0:W3:Y:S02]  /*01d0*/  LDG.E.EL.64 R8, desc[UR4][R16.64] ;  /* 0x0000000410087981 */ /* 0x0000e4000c2e1b00 */
[----:B0-----:R-:W-:Y:S01]  /*01e0*/  HFMA2.MMA R16, -RZ, RZ, 1.625, 0 ;  /* 0x3e800000ff107435 */ /* 0x001fe200000001ff */
[----:B--2---:R-:W-:Y:S01]  /*01f0*/  FADD R6, R6, 9.9999997473787516356e-06 ;  /* 0x3727c5ac06067421 */ /* 0x004fe20000000000 */
[----:B------:R-:W-:-:S03]  /*0200*/  FADD R7, R7, 9.9999997473787516356e-06 ;  /* 0x3727c5ac07077421 */ /* 0x000fc60000000000 */
[----:B------:R-:W0:Y:S08]  /*0210*/  MUFU.SQRT R18, R6 ;  /* 0x0000000600127308 */ /* 0x000e300000002000 */
[----:B------:R1:W2:Y:S01]  /*0220*/  MUFU.SQRT R19, R7 ;  /* 0x0000000700137308 */ /* 0x0002a20000002000 */
[C---:B0-----:R-:W-:Y:S02]  /*0230*/  FSETP.GT.AND P0, PT, R18.reuse, 8.50705917302346158658e+37, PT ;  /* 0x7e8000001200780b */ /* 0x041fe40003f04000 */
[----:B------:R-:W-:Y:S01]  /*0240*/  FSETP.GEU.AND P2, PT, R18, 1.175494350822287508e-38, PT ;  /* 0x008000001200780b */ /* 0x000fe20003f4e000 */
[----:B-1----:R-:W0:Y:S01]  /*0250*/  LDC.64 R6, c[0x0][0x240] ;  /* 0x00009000ff067b82 */ /* 0x002e220000000a00 */
[----:B--2---:R-:W-:-:S02]  /*0260*/  FSETP.GT.AND P1, PT, R19, 8.50705917302346158658e+37, PT ;  /* 0x7e8000001300780b */ /* 0x004fc40003f24000 */
[----:B------:R-:W-:-:S07]  /*0270*/  FSETP.GEU.AND P3, PT, R19, 1.175494350822287508e-38, PT ;  /* 0x008000001300780b */ /* 0x000fce0003f6e000 */
[----:B------:R-:W-:-:S04]  /*0280*/  @P0 FMUL R18, R18, 0.25 ;  /* 0x3e80000012120820 */ /* 0x000fc80000400000 */
[----:B------:R-:W-:Y:S01]  /*0290*/  @!P2 FMUL R18, R18, 16777216 ;  /* 0x4b8000001212a820 */ /* 0x000fe20000400000 */
[----:B------:R-:W-:-:S04]  /*02a0*/  @P1 FMUL R19, R19, 0.25 ;  /* 0x3e80000013131820 */ /* 0x000fc80000400000 */
[----:B------:R-:W-:Y:S01]  /*02b0*/  @!P3 FMUL R19, R19, 16777216 ;  /* 0x4b8000001313b820 */ /* 0x000fe20000400000 */
[----:B------:R-:W1:Y:S01]  /*02c0*/  MUFU.RCP R18, R18 ;  /* 0x0000001200127308 */ /* 0x000e620000001000 */
[----:B------:R-:W-:-:S07]  /*02d0*/  FSEL R17, R16, 1, P0 ;  /* 0x3f80000010117808 */ /* 0x000fce0000000000 */
[----:B------:R-:W2:Y:S01]  /*02e0*/  MUFU.RCP R19, R19 ;  /* 0x0000001300137308 */ /* 0x000ea20000001000 */
[----:B------:R-:W-:Y:S01]  /*02f0*/  FSEL R16, R16, 1, P1 ;  /* 0x3f80000010107808 */ /* 0x000fe20000800000 */
[----:B------:R-:W-:Y:S01]  /*0300*/  @!P2 FMUL R17, R17, 16777216 ;  /* 0x4b8000001111a820 */ /* 0x000fe20000400000 */
[----:B----4-:R-:W-:Y:S01]  /*0310*/  FADD R4, R4, R12 ;  /* 0x0000000c04047221 */ /* 0x010fe20000000000 */
[----:B------:R-:W-:Y:S02]  /*0320*/  FADD R5, R5, R13 ;  /* 0x0000000d05057221 */ /* 0x000fe40000000000 */
[----:B------:R-:W-:Y:S01]  /*0330*/  @!P3 FMUL R16, R16, 16777216 ;  /* 0x4b8000001010b820 */ /* 0x000fe20000400000 */
[----:B-1----:R-:W-:Y:S01]  /*0340*/  FMUL R17, R18, R17 ;  /* 0x0000001112117220 */ /* 0x002fe20000400000 */
[----:B-----5:R-:W-:Y:S01]  /*0350*/  FADD R14, -R14, R4 ;  /* 0x000000040e0e7221 */ /* 0x020fe20000000100 */
[----:B------:R-:W-:Y:S01]  /*0360*/  FADD R15, -R15, R5 ;  /* 0x000000050f0f7221 */ /* 0x000fe20000000100 */
[----:B--2---:R-:W-:-:S02]  /*0370*/  FMUL R16, R19, R16 ;  /* 0x0000001013107220 */ /* 0x004fc40000400000 */
[----:B------:R-:W-:Y:S02]  /*0380*/  FMUL R17, R14, R17 ;  /* 0x000000110e117220 */ /* 0x000fe40000400000 */
[----:B------:R-:W-:Y:S02]  /*0390*/  FMUL R16, R15, R16 ;  /* 0x000000100f107220 */ /* 0x000fe40000400000 */
[----:B---3--:R-:W-:Y:S02]  /*03a0*/  FFMA R8, R8, R17, R10 ;  /* 0x0000001108087223 */ /* 0x008fe4000000000a */
[----:B------:R-:W-:-:S03]  /*03b0*/  FFMA R9, R9, R16, R11 ;  /* 0x0000001009097223 */ /* 0x000fc6000000000b */
[----:B------:R-:W-:Y:S02]  /*03c0*/  FSETP.GEU.AND P0, PT, R8, RZ, PT ;  /* 0x000000ff0800720b */ /* 0x000fe40003f0e000 */
[C---:B------:R-:W-:Y:S01]  /*03d0*/  FSETP.GEU.AND P1, PT, R9.reuse, RZ, PT ;  /* 0x000000ff0900720b */ /* 0x040fe20003f2e000 */
[----:B0-----:R-:W-:Y:S01]  /*03e0*/  IMAD.WIDE R6, R0, 0x4, R6 ;  /* 0x0000000400067825 */ /* 0x001fe200078e0206 */
[----:B------:R-:W-:Y:S02]  /*03f0*/  FSEL R8, R8, RZ, P0 ;  /* 0x000000ff08087208 */ /* 0x000fe40000000000 */
[----:B------:R-:W-:Y:S01]  /*0400*/  FSEL R9, R9, RZ, P1 ;  /* 0x000000ff09097208 */ /* 0x000fe20000800000 */
[----:B------:R-:W-:Y:S04]  /*0410*/  STG.E.64 desc[UR4][R2.64], R4 ;  /* 0x0000000402007986 */ /* 0x000fe8000c101b04 */
[----:B------:R-:W-:Y:S01]  /*0420*/  STG.E.64 desc[UR4][R6.64], R8 ;  /* 0x0000000806007986 */ /* 0x000fe2000c101b04 */
[----:B------:R-:W-:Y:S05]  /*0430*/  EXIT ;  /* 0x000000000000794d */ /* 0x000fea0003800000 */
.L_x_0:
[----:B------:R-:W-:-:S00]  /*0440*/  BRA `(.L_x_0) ;  /* 0xfffffffc00fc7947 */ /* 0x000fc0000383ffff */
[----:B------:R-:W-:-:S00]  /*0450*/  NOP ;  /* 0x0000000000007918 */ /* 0x000fc00000000000 */
        /* <DEDUP_REMOVED lines=10> */
.L_x_1:


//--------------------- .nv.global.init           --------------------------
	.section	.nv.global.init,"aw",@progbits
.nv.global.init:
	.type		_$_str,@object
	.size		_$_str,(_$_str_$_2 - _$_str)
_$_str:
        /*0000*/ 	.byte	0x5f, 0x5f, 0x43, 0x55, 0x44, 0x41, 0x5f, 0x46, 0x54, 0x5a, 0x00
	.type		_$_str_$_2,@object
	.size		_$_str_$_2,(.L_1 - _$_str_$_2)
_$_str_$_2:
        /*000b*/ 	.byte	0x5f, 0x5f, 0x43, 0x55, 0x44, 0x41, 0x5f, 0x50, 0x52, 0x45, 0x43, 0x5f, 0x53, 0x51, 0x52, 0x54
        /*001b*/ 	.byte	0x00
.L_1:


//--------------------- .nv.constant0.triton_poi_fused__native_batch_norm_legit_no_training_convolution_relu_41 --------------------------
	.section	.nv.constant0.triton_poi_fused__native_batch_norm_legit_no_training_convolution_relu_41,"a",@progbits
	.sectionflags	@""
	.align	4
.nv.constant0.triton_poi_fused__native_batch_norm_legit_no_training_convolution_relu_41:
	.zero		588
